	.headerflags	@"EF_CUDA_TEXMODE_UNIFIED EF_CUDA_64BIT_ADDRESS EF_CUDA_ACCELERATORS EF_CUDA_SM90 EF_CUDA_VIRTUAL_SM(EF_CUDA_SM90)"
	.elftype	@"ET_EXEC"


//--------------------- .nv.info                  --------------------------
	.section	.nv.info,"",@"SHT_CUDA_INFO"
	.align	4


	//----- nvinfo : EIATTR_REGCOUNT
	.align		4
        /*0000*/ 	.byte	0x04, 0x2f
        /*0002*/ 	.short	(.L_3 - .L_2)
	.align		4
.L_2:
        /*0004*/ 	.word	index@(triton_poi_fused__native_batch_norm_legit_no_training_relu_1)
        /*0008*/ 	.word	0x00000018


	//----- nvinfo : EIATTR_MIN_STACK_SIZE
	.align		4
.L_3:
        /*000c*/ 	.byte	0x04, 0x12
        /*000e*/ 	.short	(.L_5 - .L_4)
	.align		4
.L_4:
        /*0010*/ 	.word	index@(triton_poi_fused__native_batch_norm_legit_no_training_relu_1)
        /*0014*/ 	.word	0x00000000


	//----- nvinfo : EIATTR_FRAME_SIZE
	.align		4
.L_5:
        /*0018*/ 	.byte	0x04, 0x11
        /*001a*/ 	.short	(.L_7 - .L_6)
	.align		4
.L_6:
        /*001c*/ 	.word	index@(triton_poi_fused__native_batch_norm_legit_no_training_relu_1)
        /*0020*/ 	.word	0x00000000


	//----- nvinfo : EIATTR_MIN_STACK_SIZE
	.align		4
.L_7:
        /*0024*/ 	.byte	0x04, 0x12
        /*0026*/ 	.short	(.L_9 - .L_8)
	.align		4
.L_8:
        /*0028*/ 	.word	index@(triton_poi_fused__native_batch_norm_legit_no_training_relu_1)
        /*002c*/ 	.word	0x00000000
.L_9:


//--------------------- .nv.info.triton_poi_fused__native_batch_norm_legit_no_training_relu_1 --------------------------
	.section	.nv.info.triton_poi_fused__native_batch_norm_legit_no_training_relu_1,"",@"SHT_CUDA_INFO"
	.sectionflags	@""
	.align	4


	//----- nvinfo : EIATTR_CUDA_API_VERSION
	.align		4
        /*0000*/ 	.byte	0x04, 0x37
        /*0002*/ 	.short	(.L_11 - .L_10)
.L_10:
        /*0004*/ 	.word	0x0000007c


	//----- nvinfo : EIATTR_KPARAM_INFO
	.align		4
.L_11:
        /*0008*/ 	.byte	0x04, 0x17
        /*000a*/ 	.short	(.L_13 - .L_12)
.L_12:
        /*000c*/ 	.word	0x00000000
        /*0010*/ 	.short	0x0007
        /*0012*/ 	.short	0x0038
        /*0014*/ 	.byte	0x00, 0xf0, 0x11, 0x00


	//----- nvinfo : EIATTR_KPARAM_INFO
	.align		4
.L_13:
        /*0018*/ 	.byte	0x04, 0x17
        /*001a*/ 	.short	(.L_15 - .L_14)
.L_14:
        /*001c*/ 	.word	0x00000000
        /*0020*/ 	.short	0x0006
        /*0022*/ 	.short	0x0030
        /*0024*/ 	.byte	0x00, 0xf4, 0x21, 0x00


	//----- nvinfo : EIATTR_KPARAM_INFO
	.align		4
.L_15:
        /*0028*/ 	.byte	0x04, 0x17
        /*002a*/ 	.short	(.L_17 - .L_16)
.L_16:
        /*002c*/ 	.word	0x00000000
        /*0030*/ 	.short	0x0005
        /*0032*/ 	.short	0x0028
        /*0034*/ 	.byte	0x00, 0xf4, 0x21, 0x00


	//----- nvinfo : EIATTR_KPARAM_INFO
	.align		4
.L_17:
        /*0038*/ 	.byte	0x04, 0x17
        /*003a*/ 	.short	(.L_19 - .L_18)
.L_18:
        /*003c*/ 	.word	0x00000000
        /*0040*/ 	.short	0x0004
        /*0042*/ 	.short	0x0020
        /*0044*/ 	.byte	0x00, 0xf4, 0x21, 0x00


	//----- nvinfo : EIATTR_KPARAM_INFO
	.align		4
.L_19:
        /*0048*/ 	.byte	0x04, 0x17
        /*004a*/ 	.short	(.L_21 - .L_20)
.L_20:
        /*004c*/ 	.word	0x00000000
        /*0050*/ 	.short	0x0003
        /*0052*/ 	.short	0x0018
        /*0054*/ 	.byte	0x00, 0xf4, 0x21, 0x00


	//----- nvinfo : EIATTR_KPARAM_INFO
	.align		4
.L_21:
        /*0058*/ 	.byte	0x04, 0x17
        /*005a*/ 	.short	(.L_23 - .L_22)
.L_22:
        /*005c*/ 	.word	0x00000000
        /*0060*/ 	.short	0x0002
        /*0062*/ 	.short	0x0010
        /*0064*/ 	.byte	0x00, 0xf4, 0x21, 0x00


	//----- nvinfo : EIATTR_KPARAM_INFO
	.align		4
.L_23:
        /*0068*/ 	.byte	0x04, 0x17
        /*006a*/ 	.short	(.L_25 - .L_24)
.L_24:
        /*006c*/ 	.word	0x00000000
        /*0070*/ 	.short	0x0001
        /*0072*/ 	.short	0x0008
        /*0074*/ 	.byte	0x00, 0xf4, 0x21, 0x00


	//----- nvinfo : EIATTR_KPARAM_INFO
	.align		4
.L_25:
        /*0078*/ 	.byte	0x04, 0x17
        /*007a*/ 	.short	(.L_27 - .L_26)
.L_26:
        /*007c*/ 	.word	0x00000000
        /*0080*/ 	.short	0x0000
        /*0082*/ 	.short	0x0000
        /*0084*/ 	.byte	0x00, 0xf4, 0x21, 0x00


	//----- nvinfo : EIATTR_SPARSE_MMA_MASK
	.align		4
.L_27:
        /*0088*/ 	.byte	0x03, 0x50
        /*008a*/ 	.short	0x0000


	//----- nvinfo : EIATTR_MAXREG_COUNT
	.align		4
        /*008c*/ 	.byte	0x03, 0x1b
        /*008e*/ 	.short	0x00ff


	//----- nvinfo : EIATTR_EXIT_INSTR_OFFSETS
	.align		4
        /*0090*/ 	.byte	0x04, 0x1c
        /*0092*/ 	.short	(.L_29 - .L_28)


	//   ....[0]....
.L_28:
        /*0094*/ 	.word	0x000004c0


	//   ....[1]....
        /*0098*/ 	.word	0x000004e0


	//----- nvinfo : EIATTR_REQNTID
	.align		4
.L_29:
        /*009c*/ 	.byte	0x04, 0x10
        /*009e*/ 	.short	(.L_31 - .L_30)
.L_30:
        /*00a0*/ 	.word	0x00000080
        /*00a4*/ 	.word	0x00000001
        /*00a8*/ 	.word	0x00000001


	//----- nvinfo : EIATTR_CBANK_PARAM_SIZE
	.align		4
.L_31:
        /*00ac*/ 	.byte	0x03, 0x19
        /*00ae*/ 	.short	0x003c


	//----- nvinfo : EIATTR_PARAM_CBANK
	.align		4
        /*00b0*/ 	.byte	0x04, 0x0a
        /*00b2*/ 	.short	(.L_33 - .L_32)
	.align		4
.L_32:
        /*00b4*/ 	.word	index@(.nv.constant0.triton_poi_fused__native_batch_norm_legit_no_training_relu_1)
        /*00b8*/ 	.short	0x0210
        /*00ba*/ 	.short	0x003c


	//----- nvinfo : EIATTR_SW_WAR
	.align		4
.L_33:
        /*00bc*/ 	.byte	0x04, 0x36
        /*00be*/ 	.short	(.L_35 - .L_34)
.L_34:
        /*00c0*/ 	.word	0x00000008
.L_35:


//--------------------- .nv.callgraph             --------------------------
	.section	.nv.callgraph,"",@"SHT_CUDA_CALLGRAPH"
	.align	4
	.sectionentsize	8
	.align		4
        /*0000*/ 	.word	0x00000000
	.align		4
        /*0004*/ 	.word	0xffffffff
	.align		4
        /*0008*/ 	.word	0x00000000
	.align		4
        /*000c*/ 	.word	0xfffffffe
	.align		4
        /*0010*/ 	.word	0x00000000
	.align		4
        /*0014*/ 	.word	0xfffffffd
	.align		4
        /*0018*/ 	.word	0x00000000
	.align		4
        /*001c*/ 	.word	0xfffffffc


//--------------------- .nv.constant4             --------------------------
	.section	.nv.constant4,"a",@progbits
	.align	8
	.align		8
.nv.constant4:
        /*0000*/ 	.dword	_$_str
	.align		8
        /*0008*/ 	.dword	_$_str_$_2


//--------------------- .text.triton_poi_fused__native_batch_norm_legit_no_training_relu_1 --------------------------
	.section	.text.triton_poi_fused__native_batch_norm_legit_no_training_relu_1,"ax",@progbits
	.align	128
        .global         triton_poi_fused__native_batch_norm_legit_no_training_relu_1
        .type           triton_poi_fused__native_batch_norm_legit_no_training_relu_1,@function
        .size           triton_poi_fused__native_batch_norm_legit_no_training_relu_1,(.L_x_1 - triton_poi_fused__native_batch_norm_legit_no_training_relu_1)
        .other          triton_poi_fused__native_batch_norm_legit_no_training_relu_1,@"STO_CUDA_ENTRY STV_DEFAULT"
triton_poi_fused__native_batch_norm_legit_no_training_relu_1:
.text.triton_poi_fused__native_batch_norm_legit_no_training_relu_1:
[----:B------:R-:W0:Y:S01]  /*0000*/  LDC R1, c[0x0][0x28] ;  /* 0x00000a00ff017b82 */ /* 0x000e220000000800 */
[----:B------:R-:W1:Y:S07]  /*0010*/  S2R R0, SR_TID.X ;  /* 0x0000000000007919 */ /* 0x000e6e0000002100 */
[----:B------:R-:W2:Y:S01]  /*0020*/  LDC.64 R10, c[0x0][0x220] ;  /* 0x00008800ff0a7b82 */ /* 0x000ea20000000a00 */
[----:B------:R-:W-:Y:S01]  /*0030*/  IMAD.MOV.U32 R6, RZ, RZ, RZ ;  /* 0x000000ffff067224 */ /* 0x000fe200078e00ff */
[----:B------:R-:W-:Y:S01]  /*0040*/  ULDC.64 UR4, c[0x0][0x208] ;  /* 0x0000820000047ab9 */ /* 0x000fe20000000a00 */
[----:B------:R-:W3:Y:S05]  /*0050*/  S2R R5, SR_CTAID.X ;  /* 0x0000000000057919 */ /* 0x000eea0000002500 */
[----:B------:R-:W4:Y:S08]  /*0060*/  LDC.64 R18, c[0x0][0x218] ;  /* 0x00008600ff127b82 */ /* 0x000f300000000a00 */
[----:B------:R-:W5:Y:S08]  /*0070*/  LDC.64 R16, c[0x0][0x210] ;  /* 0x00008400ff107b82 */ /* 0x000f700000000a00 */
[----:B------:R-:W4:Y:S01]  /*0080*/  LDC.64 R12, c[0x0][0x228] ;  /* 0x00008a00ff0c7b82 */ /* 0x000f220000000a00 */
[----:B-1----:R-:W-:-:S07]  /*0090*/  SHF.L.U32 R0, R0, 0x1, RZ ;  /* 0x0000000100007819 */ /* 0x002fce00000006ff */
[----:B------:R-:W1:Y:S01]  /*00a0*/  LDC.64 R20, c[0x0][0x230] ;  /* 0x00008c00ff147b82 */ /* 0x000e620000000a00 */
[----:B---3--:R-:W-:Y:S02]  /*00b0*/  SHF.R.S32.HI R3, RZ, 0x17, R5 ;  /* 0x00000017ff037819 */ /* 0x008fe40000011405 */
[----:B------:R-:W-:Y:S02]  /*00c0*/  LOP3.LUT R0, R0, 0xfe, RZ, 0xc0, !PT ;  /* 0x000000fe00007812 */ /* 0x000fe400078ec0ff */
[----:B------:R-:W-:Y:S02]  /*00d0*/  SGXT R3, R3, 0x1 ;  /* 0x000000010303781a */ /* 0x000fe40000000200 */
[----:B------:R-:W-:Y:S02]  /*00e0*/  LEA R0, R5, R0, 0x8 ;  /* 0x0000000005007211 */ /* 0x000fe400078e40ff */
[----:B------:R-:W-:Y:S02]  /*00f0*/  CS2R R4, SRZ ;  /* 0x0000000000047805 */ /* 0x000fe4000001ff00 */
[----:B------:R-:W-:-:S02]  /*0100*/  LEA.HI R3, R3, R0, RZ, 0x4 ;  /* 0x0000000003037211 */ /* 0x000fc400078f20ff */
[----:B------:R-:W-:Y:S02]  /*0110*/  ISETP.GE.AND P0, PT, R0, 0x100, PT ;  /* 0x000001000000780c */ /* 0x000fe40003f06270 */
[----:B------:R-:W-:-:S04]  /*0120*/  SHF.R.S32.HI R3, RZ, 0x4, R3 ;  /* 0x00000004ff037819 */ /* 0x000fc80000011403 */
[----:B------:R-:W-:-:S04]  /*0130*/  LEA.HI R2, R3, R3, RZ, 0x2 ;  /* 0x0000000303027211 */ /* 0x000fc800078f10ff */
[----:B------:R-:W-:-:S04]  /*0140*/  LOP3.LUT R2, R2, 0xfffffffc, RZ, 0xc0, !PT ;  /* 0xfffffffc02027812 */ /* 0x000fc800078ec0ff */
[----:B------:R-:W-:-:S05]  /*0150*/  IADD3 R7, R3, -R2, RZ ;  /* 0x8000000203077210 */ /* 0x000fca0007ffe0ff */
[----:B--2---:R-:W-:-:S05]  /*0160*/  IMAD.WIDE R10, R7, 0x4, R10 ;  /* 0x00000004070a7825 */ /* 0x004fca00078e020a */
[----:B------:R-:W2:Y:S04]  /*0170*/  @!P0 LDG.E.EL R4, desc[UR4][R10.64] ;  /* 0x000000040a048981 */ /* 0x000ea8000c2e1900 */
[----:B------:R3:W2:Y:S01]  /*0180*/  @!P0 LDG.E.EL R6, desc[UR4][R10.64] ;  /* 0x000000040a068981 */ /* 0x0006a2000c2e1900 */
[----:B------:R-:W-:Y:S02]  /*0190*/  CS2R R8, SRZ ;  /* 0x0000000000087805 */ /* 0x000fe4000001ff00 */
[----:B------:R-:W-:Y:S01]  /*01a0*/  CS2R R2, SRZ ;  /* 0x0000000000027805 */ /* 0x000fe2000001ff00 */
[----:B----4-:R-:W-:Y:S01]  /*01b0*/  IMAD.WIDE R18, R7, 0x4, R18 ;  /* 0x0000000407127825 */ /* 0x010fe200078e0212 */
[----:B------:R-:W-:-:S03]  /*01c0*/  HFMA2.MMA R14, -RZ, RZ, 0, 0 ;  /* 0x00000000ff0e7435 */ /* 0x000fc600000001ff */
[C---:B-----5:R-:W-:Y:S01]  /*01d0*/  IMAD.WIDE R16, R0.reuse, 0x4, R16 ;  /* 0x0000000400107825 */ /* 0x060fe200078e0210 */
[----:B------:R-:W4:Y:S03]  /*01e0*/  @!P0 LDG.E.EL R5, desc[UR4][R18.64] ;  /* 0x0000000412058981 */ /* 0x000f26000c2e1900 */
[C---:B0--3--:R-:W-:Y:S01]  /*01f0*/  IMAD.WIDE R10, R7.reuse, 0x4, R12 ;  /* 0x00000004070a7825 */ /* 0x049fe200078e020c */
[----:B------:R0:W3:Y:S01]  /*0200*/  @!P0 LDG.E.EL R8, desc[UR4][R18.64] ;  /* 0x0000000412088981 */ /* 0x0000e2000c2e1900 */
[----:B------:R-:W-:Y:S02]  /*0210*/  CS2R R12, SRZ ;  /* 0x00000000000c7805 */ /* 0x000fe4000001ff00 */
[----:B-1----:R-:W-:Y:S01]  /*0220*/  IMAD.WIDE R20, R7, 0x4, R20 ;  /* 0x0000000407147825 */ /* 0x002fe200078e0214 */
[----:B------:R-:W3:Y:S04]  /*0230*/  @!P0 LDG.E.64 R2, desc[UR4][R16.64] ;  /* 0x0000000410028981 */ /* 0x000ee8000c1e1b00 */
[----:B------:R-:W5:Y:S04]  /*0240*/  @!P0 LDG.E.EL R14, desc[UR4][R10.64] ;  /* 0x000000040a0e8981 */ /* 0x000f68000c2e1900 */
[----:B------:R1:W5:Y:S04]  /*0250*/  @!P0 LDG.E.EL R13, desc[UR4][R10.64] ;  /* 0x000000040a0d8981 */ /* 0x000368000c2e1900 */
[----:B------:R-:W5:Y:S04]  /*0260*/  @!P0 LDG.E.EL R12, desc[UR4][R20.64] ;  /* 0x00000004140c8981 */ /* 0x000f68000c2e1900 */
[----:B------:R-:W5:Y:S01]  /*0270*/  @!P0 LDG.E.EL R9, desc[UR4][R20.64] ;  /* 0x0000000414098981 */ /* 0x000f62000c2e1900 */
[----:B0-----:R-:W-:Y:S01]  /*0280*/  IMAD.MOV.U32 R19, RZ, RZ, 0x3e800000 ;  /* 0x3e800000ff137424 */ /* 0x001fe200078e00ff */
[----:B-1----:R-:W0:Y:S02]  /*0290*/  LDC.64 R10, c[0x0][0x238] ;  /* 0x00008e00ff0a7b82 */ /* 0x002e240000000a00 */
[----:B0-----:R-:W-:-:S04]  /*02a0*/  IMAD.WIDE R10, R0, 0x4, R10 ;  /* 0x00000004000a7825 */ /* 0x001fc800078e020a */
[----:B--2---:R-:W-:Y:S01]  /*02b0*/  FADD R4, R4, 0.0010000000474974513054 ;  /* 0x3a83126f04047421 */ /* 0x004fe20000000000 */
[----:B------:R-:W-:-:S03]  /*02c0*/  FADD R6, R6, 0.0010000000474974513054 ;  /* 0x3a83126f06067421 */ /* 0x000fc60000000000 */
[----:B------:R-:W0:Y:S08]  /*02d0*/  MUFU.SQRT R15, R4 ;  /* 0x00000004000f7308 */ /* 0x000e300000002000 */
[----:B------:R1:W2:Y:S01]  /*02e0*/  MUFU.SQRT R16, R6 ;  /* 0x0000000600107308 */ /* 0x0002a20000002000 */
[C---:B0-----:R-:W-:Y:S01]  /*02f0*/  FSETP.GT.AND P1, PT, R15.reuse, 8.50705917302346158658e+37, PT ;  /* 0x7e8000000f00780b */ /* 0x041fe20003f24000 */
[----:B---3--:R-:W-:Y:S01]  /*0300*/  FADD R3, -R8, R3 ;  /* 0x0000000308037221 */ /* 0x008fe20000000100 */
[----:B------:R-:W-:Y:S01]  /*0310*/  FSETP.GEU.AND P3, PT, R15, 1.175494350822287508e-38, PT ;  /* 0x008000000f00780b */ /* 0x000fe20003f6e000 */
[----:B-1----:R-:W0:Y:S01]  /*0320*/  LDC.64 R6, c[0x0][0x240] ;  /* 0x00009000ff067b82 */ /* 0x002e220000000a00 */
[----:B------:R-:W-:Y:S01]  /*0330*/  FSEL R4, R19, 1, P1 ;  /* 0x3f80000013047808 */ /* 0x000fe20000800000 */
[----:B----4-:R-:W-:Y:S01]  /*0340*/  FADD R2, -R5, R2 ;  /* 0x0000000205027221 */ /* 0x010fe20000000100 */
[----:B--2---:R-:W-:-:S02]  /*0350*/  FSETP.GT.AND P2, PT, R16, 8.50705917302346158658e+37, PT ;  /* 0x7e8000001000780b */ /* 0x004fc40003f44000 */
[----:B------:R-:W-:Y:S02]  /*0360*/  FSETP.GEU.AND P4, PT, R16, 1.175494350822287508e-38, PT ;  /* 0x008000001000780b */ /* 0x000fe40003f8e000 */
[----:B------:R-:W-:-:S03]  /*0370*/  FSEL R19, R19, 1, P2 ;  /* 0x3f80000013137808 */ /* 0x000fc60001000000 */
[----:B------:R-:W-:Y:S02]  /*0380*/  @P1 FMUL R15, R15, 0.25 ;  /* 0x3e8000000f0f1820 */ /* 0x000fe40000400000 */
[----:B------:R-:W-:Y:S02]  /*0390*/  @!P3 FMUL R4, R4, 16777216 ;  /* 0x4b8000000404b820 */ /* 0x000fe40000400000 */
[----:B------:R-:W-:Y:S02]  /*03a0*/  @!P3 FMUL R15, R15, 16777216 ;  /* 0x4b8000000f0fb820 */ /* 0x000fe40000400000 */
[----:B------:R-:W-:-:S04]  /*03b0*/  @P2 FMUL R16, R16, 0.25 ;  /* 0x3e80000010102820 */ /* 0x000fc80000400000 */
[----:B------:R-:W1:Y:S01]  /*03c0*/  MUFU.RCP R15, R15 ;  /* 0x0000000f000f7308 */ /* 0x000e620000001000 */
[----:B------:R-:W-:Y:S01]  /*03d0*/  @!P4 FMUL R19, R19, 16777216 ;  /* 0x4b8000001313c820 */ /* 0x000fe20000400000 */
[----:B------:R-:W-:Y:S01]  /*03e0*/  @!P4 FMUL R16, R16, 16777216 ;  /* 0x4b8000001010c820 */ /* 0x000fe20000400000 */
[----:B0-----:R-:W-:-:S05]  /*03f0*/  IMAD.WIDE R6, R0, 0x4, R6 ;  /* 0x0000000400067825 */ /* 0x001fca00078e0206 */
[----:B------:R-:W0:Y:S01]  /*0400*/  MUFU.RCP R16, R16 ;  /* 0x0000001000107308 */ /* 0x000e220000001000 */
[----:B-1----:R-:W-:-:S04]  /*0410*/  FMUL R17, R15, R4 ;  /* 0x000000040f117220 */ /* 0x002fc80000400000 */
[----:B------:R-:W-:Y:S01]  /*0420*/  FMUL R2, R2, R17 ;  /* 0x0000001102027220 */ /* 0x000fe20000400000 */
[----:B0-----:R-:W-:-:S03]  /*0430*/  FMUL R4, R16, R19 ;  /* 0x0000001310047220 */ /* 0x001fc60000400000 */
[----:B-----5:R-:W-:Y:S01]  /*0440*/  FFMA R2, R2, R14, R9 ;  /* 0x0000000e02027223 */ /* 0x020fe20000000009 */
[----:B------:R-:W-:-:S04]  /*0450*/  FMUL R3, R3, R4 ;  /* 0x0000000403037220 */ /* 0x000fc80000400000 */
[----:B------:R-:W-:Y:S01]  /*0460*/  FSETP.GEU.AND P1, PT, R2, RZ, PT ;  /* 0x000000ff0200720b */ /* 0x000fe20003f2e000 */
[----:B------:R-:W-:-:S03]  /*0470*/  FFMA R3, R3, R13, R12 ;  /* 0x0000000d03037223 */ /* 0x000fc6000000000c */
[----:B------:R-:W-:Y:S02]  /*0480*/  FSEL R4, R2, RZ, P1 ;  /* 0x000000ff02047208 */ /* 0x000fe40000800000 */
[C---:B------:R-:W-:Y:S01]  /*0490*/  FSETP.GEU.AND P2, PT, R3.reuse, RZ, PT ;  /* 0x000000ff0300720b */ /* 0x040fe20003f4e000 */
[----:B------:R0:W-:Y:S03]  /*04a0*/  @!P0 STG.E.64 desc[UR4][R10.64], R2 ;  /* 0x000000020a008986 */ /* 0x0001e6000c101b04 */
[----:B------:R-:W-:Y:S01]  /*04b0*/  FSEL R5, R3, RZ, P2 ;  /* 0x000000ff03057208 */ /* 0x000fe20001000000 */
[----:B0-----:R-:W-:Y:S08]  /*04c0*/  @P0 EXIT ;  /* 0x000000000000094d */ /* 0x001ff00003800000 */
[----:B------:R-:W-:Y:S01]  /*04d0*/  STG.E.64 desc[UR4][R6.64], R4 ;  /* 0x0000000406007986 */ /* 0x000fe2000c101b04 */
[----:B------:R-:W-:Y:S05]  /*04e0*/  EXIT ;  /* 0x000000000000794d */ /* 0x000fea0003800000 */
.L_x_0:
[----:B------:R-:W-:-:S00]  /*04f0*/  BRA `(.L_x_0) ;  /* 0xfffffffc00fc7947 */ /* 0x000fc0000383ffff */
[----:B------:R-:W-:-:S00]  /*0500*/  NOP ;  /* 0x0000000000007918 */ /* 0x000fc00000000000 */
[----:B------:R-:W-:-:S00]  /*0510*/  NOP ;  /* 0x0000000000007918 */ /* 0x000fc00000000000 */
[----:B------:R-:W-:-:S00]  /*0520*/  NOP ;  /* 0x0000000000007918 */ /* 0x000fc00000000000 */
[----:B------:R-:W-:-:S00]  /*0530*/  NOP ;  /* 0x0000000000007918 */ /* 0x000fc00000000000 */
[----:B------:R-:W-:-:S00]  /*0540*/  NOP ;  /* 0x0000000000007918 */ /* 0x000fc00000000000 */
[----:B------:R-:W-:-:S00]  /*0550*/  NOP ;  /* 0x0000000000007918 */ /* 0x000fc00000000000 */
[----:B------:R-:W-:-:S00]  /*0560*/  NOP ;  /* 0x0000000000007918 */ /* 0x000fc00000000000 */
[----:B------:R-:W-:-:S00]  /*0570*/  NOP ;  /* 0x0000000000007918 */ /* 0x000fc00000000000 */
.L_x_1:


//--------------------- .nv.global.init           --------------------------
	.section	.nv.global.init,"aw",@progbits
.nv.global.init:
	.type		_$_str,@object
	.size		_$_str,(_$_str_$_2 - _$_str)
_$_str:
        /*0000*/ 	.byte	0x5f, 0x5f, 0x43, 0x55, 0x44, 0x41, 0x5f, 0x46, 0x54, 0x5a, 0x00
	.type		_$_str_$_2,@object
	.size		_$_str_$_2,(.L_1 - _$_str_$_2)
_$_str_$_2:
        /*000b*/ 	.byte	0x5f, 0x5f, 0x43, 0x55, 0x44, 0x41, 0x5f, 0x50, 0x52, 0x45, 0x43, 0x5f, 0x53, 0x51, 0x52, 0x54
        /*001b*/ 	.byte	0x00
.L_1:


//--------------------- .nv.constant0.triton_poi_fused__native_batch_norm_legit_no_training_relu_1 --------------------------
	.section	.nv.constant0.triton_poi_fused__native_batch_norm_legit_no_training_relu_1,"a",@progbits
	.sectionflags	@""
	.align	4
.nv.constant0.triton_poi_fused__native_batch_norm_legit_no_training_relu_1:
	.zero		588
